//
// Generated by NVIDIA NVVM Compiler
//
// Compiler Build ID: CL-36424714
// Cuda compilation tools, release 13.0, V13.0.88
// Based on NVVM 20.0.0
//

.version 9.0
.target sm_100
.address_size 64

	// .globl	_Z10block_scanPiS_S_i
.extern .shared .align 16 .b8 buffer[];

.visible .entry _Z10block_scanPiS_S_i(
	.param .u64 .ptr .align 1 _Z10block_scanPiS_S_i_param_0,
	.param .u64 .ptr .align 1 _Z10block_scanPiS_S_i_param_1,
	.param .u64 .ptr .align 1 _Z10block_scanPiS_S_i_param_2,
	.param .u32 _Z10block_scanPiS_S_i_param_3
)
{
	.reg .pred 	%p<8>;
	.reg .b32 	%r<55>;
	.reg .b64 	%rd<13>;

	ld.param.u64 	%rd1, [_Z10block_scanPiS_S_i_param_0];
	ld.param.u64 	%rd3, [_Z10block_scanPiS_S_i_param_1];
	ld.param.u64 	%rd2, [_Z10block_scanPiS_S_i_param_2];
	ld.param.u32 	%r16, [_Z10block_scanPiS_S_i_param_3];
	cvta.to.global.u64 	%rd4, %rd3;
	mov.u32 	%r1, %ctaid.x;
	mov.u32 	%r2, %tid.x;
	shl.b32 	%r18, %r2, 1;
	mad.lo.s32 	%r3, %r16, %r1, %r18;
	mul.wide.s32 	%rd5, %r3, 4;
	add.s64 	%rd6, %rd4, %rd5;
	ld.global.u32 	%r19, [%rd6];
	shl.b32 	%r20, %r2, 3;
	mov.u32 	%r21, buffer;
	add.s32 	%r4, %r21, %r20;
	ld.global.u32 	%r22, [%rd6+4];
	or.b32  	%r5, %r18, 1;
	st.shared.v2.u32 	[%r4], {%r19, %r22};
	shr.s32 	%r50, %r16, 1;
	setp.lt.s32 	%p1, %r50, 1;
	mov.b32 	%r52, 1;
	@%p1 bra 	$L__BB0_5;
	mov.b32 	%r52, 1;
$L__BB0_2:
	bar.sync 	0;
	setp.ge.s32 	%p2, %r2, %r50;
	@%p2 bra 	$L__BB0_4;
	mul.lo.s32 	%r24, %r52, %r5;
	shl.b32 	%r25, %r24, 2;
	add.s32 	%r27, %r21, %r25;
	ld.shared.u32 	%r28, [%r27+-4];
	shl.b32 	%r29, %r52, 2;
	add.s32 	%r30, %r27, %r29;
	ld.shared.u32 	%r31, [%r30+-4];
	add.s32 	%r32, %r31, %r28;
	st.shared.u32 	[%r30+-4], %r32;
$L__BB0_4:
	shl.b32 	%r52, %r52, 1;
	shr.u32 	%r10, %r50, 1;
	setp.gt.u32 	%p3, %r50, 1;
	mov.u32 	%r50, %r10;
	@%p3 bra 	$L__BB0_2;
$L__BB0_5:
	bar.sync 	0;
	setp.ne.s32 	%p4, %r2, 0;
	@%p4 bra 	$L__BB0_7;
	shl.b32 	%r33, %r16, 2;
	add.s32 	%r35, %r21, %r33;
	ld.shared.u32 	%r36, [%r35+-4];
	cvta.to.global.u64 	%rd7, %rd2;
	mul.wide.u32 	%rd8, %r1, 4;
	add.s64 	%rd9, %rd7, %rd8;
	st.global.u32 	[%rd9], %r36;
	mov.b32 	%r37, 0;
	st.shared.u32 	[%r35+-4], %r37;
$L__BB0_7:
	setp.lt.s32 	%p5, %r16, 2;
	@%p5 bra 	$L__BB0_12;
	mov.b32 	%r53, 1;
$L__BB0_9:
	shr.u32 	%r52, %r52, 1;
	bar.sync 	0;
	setp.ge.u32 	%p6, %r2, %r53;
	@%p6 bra 	$L__BB0_11;
	mul.lo.s32 	%r39, %r52, %r5;
	shl.b32 	%r40, %r39, 2;
	add.s32 	%r42, %r21, %r40;
	ld.shared.u32 	%r43, [%r42+-4];
	shl.b32 	%r44, %r52, 2;
	add.s32 	%r45, %r42, %r44;
	ld.shared.u32 	%r46, [%r45+-4];
	st.shared.u32 	[%r42+-4], %r46;
	add.s32 	%r47, %r46, %r43;
	st.shared.u32 	[%r45+-4], %r47;
$L__BB0_11:
	shl.b32 	%r53, %r53, 1;
	setp.lt.s32 	%p7, %r53, %r16;
	@%p7 bra 	$L__BB0_9;
$L__BB0_12:
	cvta.to.global.u64 	%rd10, %rd1;
	bar.sync 	0;
	ld.shared.v2.u32 	{%r48, %r49}, [%r4];
	add.s64 	%rd12, %rd10, %rd5;
	st.global.u32 	[%rd12], %r48;
	st.global.u32 	[%rd12+4], %r49;
	ret;

}
	// .globl	_Z3addPiiS_
.visible .entry _Z3addPiiS_(
	.param .u64 .ptr .align 1 _Z3addPiiS__param_0,
	.param .u32 _Z3addPiiS__param_1,
	.param .u64 .ptr .align 1 _Z3addPiiS__param_2
)
{
	.reg .b32 	%r<8>;
	.reg .b64 	%rd<9>;

	ld.param.u64 	%rd1, [_Z3addPiiS__param_0];
	ld.param.u32 	%r1, [_Z3addPiiS__param_1];
	ld.param.u64 	%rd2, [_Z3addPiiS__param_2];
	cvta.to.global.u64 	%rd3, %rd1;
	cvta.to.global.u64 	%rd4, %rd2;
	mov.u32 	%r2, %ctaid.x;
	mov.u32 	%r3, %tid.x;
	mul.wide.u32 	%rd5, %r2, 4;
	add.s64 	%rd6, %rd4, %rd5;
	ld.global.u32 	%r4, [%rd6];
	mad.lo.s32 	%r5, %r1, %r2, %r3;
	mul.wide.s32 	%rd7, %r5, 4;
	add.s64 	%rd8, %rd3, %rd7;
	ld.global.u32 	%r6, [%rd8];
	add.s32 	%r7, %r6, %r4;
	st.global.u32 	[%rd8], %r7;
	ret;

}
	// .globl	_Z7markBitPiS_ii
.visible .entry _Z7markBitPiS_ii(
	.param .u64 .ptr .align 1 _Z7markBitPiS_ii_param_0,
	.param .u64 .ptr .align 1 _Z7markBitPiS_ii_param_1,
	.param .u32 _Z7markBitPiS_ii_param_2,
	.param .u32 _Z7markBitPiS_ii_param_3
)
{
	.reg .pred 	%p<2>;
	.reg .b32 	%r<11>;
	.reg .b64 	%rd<8>;

	ld.param.u64 	%rd1, [_Z7markBitPiS_ii_param_0];
	ld.param.u64 	%rd2, [_Z7markBitPiS_ii_param_1];
	ld.param.u32 	%r2, [_Z7markBitPiS_ii_param_2];
	ld.param.u32 	%r3, [_Z7markBitPiS_ii_param_3];
	mov.u32 	%r4, %ntid.x;
	mov.u32 	%r5, %ctaid.x;
	mov.u32 	%r6, %tid.x;
	mad.lo.s32 	%r1, %r4, %r5, %r6;
	setp.ge.s32 	%p1, %r1, %r3;
	@%p1 bra 	$L__BB2_2;
	cvta.to.global.u64 	%rd3, %rd1;
	cvta.to.global.u64 	%rd4, %rd2;
	mul.wide.s32 	%rd5, %r1, 4;
	add.s64 	%rd6, %rd3, %rd5;
	ld.global.u32 	%r7, [%rd6];
	not.b32 	%r8, %r7;
	shr.u32 	%r9, %r8, %r2;
	and.b32  	%r10, %r9, 1;
	add.s64 	%rd7, %rd4, %rd5;
	st.global.u32 	[%rd7], %r10;
$L__BB2_2:
	ret;

}
	// .globl	_Z7compactPiS_S_S_S_i
.visible .entry _Z7compactPiS_S_S_S_i(
	.param .u64 .ptr .align 1 _Z7compactPiS_S_S_S_i_param_0,
	.param .u64 .ptr .align 1 _Z7compactPiS_S_S_S_i_param_1,
	.param .u64 .ptr .align 1 _Z7compactPiS_S_S_S_i_param_2,
	.param .u64 .ptr .align 1 _Z7compactPiS_S_S_S_i_param_3,
	.param .u64 .ptr .align 1 _Z7compactPiS_S_S_S_i_param_4,
	.param .u32 _Z7compactPiS_S_S_S_i_param_5
)
{
	.reg .pred 	%p<3>;
	.reg .b32 	%r<14>;
	.reg .b64 	%rd<25>;

	ld.param.u64 	%rd7, [_Z7compactPiS_S_S_S_i_param_0];
	ld.param.u64 	%rd8, [_Z7compactPiS_S_S_S_i_param_1];
	ld.param.u64 	%rd4, [_Z7compactPiS_S_S_S_i_param_2];
	ld.param.u64 	%rd5, [_Z7compactPiS_S_S_S_i_param_3];
	ld.param.u64 	%rd6, [_Z7compactPiS_S_S_S_i_param_4];
	ld.param.u32 	%r3, [_Z7compactPiS_S_S_S_i_param_5];
	cvta.to.global.u64 	%rd1, %rd8;
	cvta.to.global.u64 	%rd2, %rd7;
	mov.u32 	%r4, %ntid.x;
	mov.u32 	%r5, %ctaid.x;
	mov.u32 	%r6, %tid.x;
	mad.lo.s32 	%r1, %r4, %r5, %r6;
	setp.ge.s32 	%p1, %r1, %r3;
	@%p1 bra 	$L__BB3_4;
	cvta.to.global.u64 	%rd9, %rd4;
	cvta.to.global.u64 	%rd10, %rd5;
	cvta.to.global.u64 	%rd11, %rd6;
	mul.wide.s32 	%rd12, %r1, 4;
	add.s64 	%rd3, %rd9, %rd12;
	ld.global.u32 	%r7, [%rd3];
	sub.s32 	%r8, %r1, %r7;
	mul.wide.s32 	%rd13, %r3, 4;
	add.s64 	%rd14, %rd9, %rd13;
	ld.global.u32 	%r9, [%rd14];
	add.s32 	%r2, %r8, %r9;
	add.s64 	%rd15, %rd10, %rd12;
	st.global.u32 	[%rd15], %r2;
	add.s64 	%rd16, %rd11, %rd12;
	ld.global.u32 	%r10, [%rd16];
	setp.ne.s32 	%p2, %r10, 0;
	@%p2 bra 	$L__BB3_3;
	add.s64 	%rd22, %rd2, %rd12;
	ld.global.u32 	%r13, [%rd22];
	mul.wide.s32 	%rd23, %r2, 4;
	add.s64 	%rd24, %rd1, %rd23;
	st.global.u32 	[%rd24], %r13;
	bra.uni 	$L__BB3_4;
$L__BB3_3:
	ld.global.u32 	%r11, [%rd3];
	add.s64 	%rd18, %rd2, %rd12;
	ld.global.u32 	%r12, [%rd18];
	mul.wide.s32 	%rd19, %r11, 4;
	add.s64 	%rd20, %rd1, %rd19;
	st.global.u32 	[%rd20], %r12;
$L__BB3_4:
	ret;

}


// ===== COMPILED SASS (sm_100) =====

	.target	sm_100

	.elftype	@"ET_EXEC"


//--------------------- .note.nv.tkinfo           --------------------------
	.section	.note.nv.tkinfo,"",@"SHT_NOTE"
	.sectionflags	@"SHF_NOTE_NV_TKINFO"
	.tkinfo
        /*0018*/ 	.word	0x00000002
        /*0030*/ 	.string	""
        /*0030*/ 	.string	"ptxas"
        /*0030*/ 	.string	"Cuda compilation tools, release 13.0, V13.0.88"
        /*0030*/ 	.string	"Build cuda_13.0.r13.0/compiler.36424714_0"
        /*0030*/ 	.string	"-arch sm_100 -m 64 "



//--------------------- .note.nv.cuinfo           --------------------------
	.section	.note.nv.cuinfo,"",@"SHT_NOTE"
	.sectionflags	@"SHF_NOTE_NV_CUINFO"
        /*0018*/ 	.short	0x0002
        /*001a*/ 	.short	0x0064
        /*001c*/ 	.short	0x0082
	.zero		2


//--------------------- .nv.info                  --------------------------
	.section	.nv.info,"",@"SHT_CUDA_INFO"
	.align	4


	//----- nvinfo : EIATTR_REGCOUNT
	.align		4
        /*0000*/ 	.byte	0x04, 0x2f
        /*0002*/ 	.short	(.L_1 - .L_0)
	.align		4
.L_0:
        /*0004*/ 	.word	index@(_Z10block_scanPiS_S_i)
        /*0008*/ 	.word	0x0000000e


	//----- nvinfo : EIATTR_FRAME_SIZE
	.align		4
.L_1:
        /*000c*/ 	.byte	0x04, 0x11
        /*000e*/ 	.short	(.L_3 - .L_2)
	.align		4
.L_2:
        /*0010*/ 	.word	index@(_Z10block_scanPiS_S_i)
        /*0014*/ 	.word	0x00000000


	//----- nvinfo : EIATTR_REGCOUNT
	.align		4
.L_3:
        /*0018*/ 	.byte	0x04, 0x2f
        /*001a*/ 	.short	(.L_5 - .L_4)
	.align		4
.L_4:
        /*001c*/ 	.word	index@(_Z3addPiiS_)
        /*0020*/ 	.word	0x0000000c


	//----- nvinfo : EIATTR_FRAME_SIZE
	.align		4
.L_5:
        /*0024*/ 	.byte	0x04, 0x11
        /*0026*/ 	.short	(.L_7 - .L_6)
	.align		4
.L_6:
        /*0028*/ 	.word	index@(_Z3addPiiS_)
        /*002c*/ 	.word	0x00000000


	//----- nvinfo : EIATTR_REGCOUNT
	.align		4
.L_7:
        /*0030*/ 	.byte	0x04, 0x2f
        /*0032*/ 	.short	(.L_9 - .L_8)
	.align		4
.L_8:
        /*0034*/ 	.word	index@(_Z7markBitPiS_ii)
        /*0038*/ 	.word	0x0000000a


	//----- nvinfo : EIATTR_FRAME_SIZE
	.align		4
.L_9:
        /*003c*/ 	.byte	0x04, 0x11
        /*003e*/ 	.short	(.L_11 - .L_10)
	.align		4
.L_10:
        /*0040*/ 	.word	index@(_Z7markBitPiS_ii)
        /*0044*/ 	.word	0x00000000


	//----- nvinfo : EIATTR_REGCOUNT
	.align		4
.L_11:
        /*0048*/ 	.byte	0x04, 0x2f
        /*004a*/ 	.short	(.L_13 - .L_12)
	.align		4
.L_12:
        /*004c*/ 	.word	index@(_Z7compactPiS_S_S_S_i)
        /*0050*/ 	.word	0x00000010


	//----- nvinfo : EIATTR_FRAME_SIZE
	.align		4
.L_13:
        /*0054*/ 	.byte	0x04, 0x11
        /*0056*/ 	.short	(.L_15 - .L_14)
	.align		4
.L_14:
        /*0058*/ 	.word	index@(_Z7compactPiS_S_S_S_i)
        /*005c*/ 	.word	0x00000000


	//----- nvinfo : EIATTR_MIN_STACK_SIZE
	.align		4
.L_15:
        /*0060*/ 	.byte	0x04, 0x12
        /*0062*/ 	.short	(.L_17 - .L_16)
	.align		4
.L_16:
        /*0064*/ 	.word	index@(_Z7compactPiS_S_S_S_i)
        /*0068*/ 	.word	0x00000000


	//----- nvinfo : EIATTR_MIN_STACK_SIZE
	.align		4
.L_17:
        /*006c*/ 	.byte	0x04, 0x12
        /*006e*/ 	.short	(.L_19 - .L_18)
	.align		4
.L_18:
        /*0070*/ 	.word	index@(_Z7markBitPiS_ii)
        /*0074*/ 	.word	0x00000000


	//----- nvinfo : EIATTR_MIN_STACK_SIZE
	.align		4
.L_19:
        /*0078*/ 	.byte	0x04, 0x12
        /*007a*/ 	.short	(.L_21 - .L_20)
	.align		4
.L_20:
        /*007c*/ 	.word	index@(_Z3addPiiS_)
        /*0080*/ 	.word	0x00000000


	//----- nvinfo : EIATTR_MIN_STACK_SIZE
	.align		4
.L_21:
        /*0084*/ 	.byte	0x04, 0x12
        /*0086*/ 	.short	(.L_23 - .L_22)
	.align		4
.L_22:
        /*0088*/ 	.word	index@(_Z10block_scanPiS_S_i)
        /*008c*/ 	.word	0x00000000
.L_23:


//--------------------- .nv.compat                --------------------------
	.section	.nv.compat,"",@"SHT_CUDA_COMPAT_INFO"
	.align	4
        /*0000*/ 	.byte	0x02, 0x09, 0x00, 0x00, 0x02, 0x02, 0x01, 0x00, 0x02, 0x05, 0x05, 0x00, 0x03, 0x07, 0x01, 0x01
        /*0010*/ 	.byte	0x02, 0x03, 0x00, 0x00, 0x02, 0x06, 0x01, 0x00, 0x04, 0x0b, 0x08, 0x00, 0x09, 0x00, 0x00, 0x00
        /*0020*/ 	.byte	0x00, 0x00, 0x00, 0x00


//--------------------- .nv.info._Z7compactPiS_S_S_S_i --------------------------
	.section	.nv.info._Z7compactPiS_S_S_S_i,"",@"SHT_CUDA_INFO"
	.sectionflags	@""
	.align	4


	//----- nvinfo : EIATTR_CUDA_API_VERSION
	.align		4
        /*0000*/ 	.byte	0x04, 0x37
        /*0002*/ 	.short	(.L_25 - .L_24)
.L_24:
        /*0004*/ 	.word	0x00000082


	//----- nvinfo : EIATTR_KPARAM_INFO
	.align		4
.L_25:
        /*0008*/ 	.byte	0x04, 0x17
        /*000a*/ 	.short	(.L_27 - .L_26)
.L_26:
        /*000c*/ 	.word	0x00000000
        /*0010*/ 	.short	0x0005
        /*0012*/ 	.short	0x0028
        /*0014*/ 	.byte	0x00, 0xf0, 0x11, 0x00


	//----- nvinfo : EIATTR_KPARAM_INFO
	.align		4
.L_27:
        /*0018*/ 	.byte	0x04, 0x17
        /*001a*/ 	.short	(.L_29 - .L_28)
.L_28:
        /*001c*/ 	.word	0x00000000
        /*0020*/ 	.short	0x0004
        /*0022*/ 	.short	0x0020
        /*0024*/ 	.byte	0x00, 0xf5, 0x21, 0x00


	//----- nvinfo : EIATTR_KPARAM_INFO
	.align		4
.L_29:
        /*0028*/ 	.byte	0x04, 0x17
        /*002a*/ 	.short	(.L_31 - .L_30)
.L_30:
        /*002c*/ 	.word	0x00000000
        /*0030*/ 	.short	0x0003
        /*0032*/ 	.short	0x0018
        /*0034*/ 	.byte	0x00, 0xf5, 0x21, 0x00


	//----- nvinfo : EIATTR_KPARAM_INFO
	.align		4
.L_31:
        /*0038*/ 	.byte	0x04, 0x17
        /*003a*/ 	.short	(.L_33 - .L_32)
.L_32:
        /*003c*/ 	.word	0x00000000
        /*0040*/ 	.short	0x0002
        /*0042*/ 	.short	0x0010
        /*0044*/ 	.byte	0x00, 0xf5, 0x21, 0x00


	//----- nvinfo : EIATTR_KPARAM_INFO
	.align		4
.L_33:
        /*0048*/ 	.byte	0x04, 0x17
        /*004a*/ 	.short	(.L_35 - .L_34)
.L_34:
        /*004c*/ 	.word	0x00000000
        /*0050*/ 	.short	0x0001
        /*0052*/ 	.short	0x0008
        /*0054*/ 	.byte	0x00, 0xf5, 0x21, 0x00


	//----- nvinfo : EIATTR_KPARAM_INFO
	.align		4
.L_35:
        /*0058*/ 	.byte	0x04, 0x17
        /*005a*/ 	.short	(.L_37 - .L_36)
.L_36:
        /*005c*/ 	.word	0x00000000
        /*0060*/ 	.short	0x0000
        /*0062*/ 	.short	0x0000
        /*0064*/ 	.byte	0x00, 0xf5, 0x21, 0x00


	//----- nvinfo : EIATTR_SPARSE_MMA_MASK
	.align		4
.L_37:
        /*0068*/ 	.byte	0x03, 0x50
        /*006a*/ 	.short	0x0000


	//----- nvinfo : EIATTR_MAXREG_COUNT
	.align		4
        /*006c*/ 	.byte	0x03, 0x1b
        /*006e*/ 	.short	0x00ff


	//----- nvinfo : EIATTR_MERCURY_ISA_VERSION
	.align		4
        /*0070*/ 	.byte	0x03, 0x5f
        /*0072*/ 	.short	0x0101


	//----- nvinfo : EIATTR_VRC_CTA_INIT_COUNT
	.align		4
        /*0074*/ 	.byte	0x02, 0x4a
	.zero		1
	.zero		1


	//----- nvinfo : EIATTR_EXIT_INSTR_OFFSETS
	.align		4
        /*0078*/ 	.byte	0x04, 0x1c
        /*007a*/ 	.short	(.L_39 - .L_38)


	//   ....[0]....
.L_38:
        /*007c*/ 	.word	0x00000070


	//   ....[1]....
        /*0080*/ 	.word	0x000001d0


	//   ....[2]....
        /*0084*/ 	.word	0x00000250


	//----- nvinfo : EIATTR_CRS_STACK_SIZE
	.align		4
.L_39:
        /*0088*/ 	.byte	0x04, 0x1e
        /*008a*/ 	.short	(.L_41 - .L_40)
.L_40:
        /*008c*/ 	.word	0x00000000


	//----- nvinfo : EIATTR_CBANK_PARAM_SIZE
	.align		4
.L_41:
        /*0090*/ 	.byte	0x03, 0x19
        /*0092*/ 	.short	0x002c


	//----- nvinfo : EIATTR_PARAM_CBANK
	.align		4
        /*0094*/ 	.byte	0x04, 0x0a
        /*0096*/ 	.short	(.L_43 - .L_42)
	.align		4
.L_42:
        /*0098*/ 	.word	index@(.nv.constant0._Z7compactPiS_S_S_S_i)
        /*009c*/ 	.short	0x0380
        /*009e*/ 	.short	0x002c


	//----- nvinfo : EIATTR_SW_WAR
	.align		4
.L_43:
        /*00a0*/ 	.byte	0x04, 0x36
        /*00a2*/ 	.short	(.L_45 - .L_44)
.L_44:
        /*00a4*/ 	.word	0x00000008
.L_45:


//--------------------- .nv.info._Z7markBitPiS_ii --------------------------
	.section	.nv.info._Z7markBitPiS_ii,"",@"SHT_CUDA_INFO"
	.sectionflags	@""
	.align	4


	//----- nvinfo : EIATTR_CUDA_API_VERSION
	.align		4
        /*0000*/ 	.byte	0x04, 0x37
        /*0002*/ 	.short	(.L_47 - .L_46)
.L_46:
        /*0004*/ 	.word	0x00000082


	//----- nvinfo : EIATTR_KPARAM_INFO
	.align		4
.L_47:
        /*0008*/ 	.byte	0x04, 0x17
        /*000a*/ 	.short	(.L_49 - .L_48)
.L_48:
        /*000c*/ 	.word	0x00000000
        /*0010*/ 	.short	0x0003
        /*0012*/ 	.short	0x0014
        /*0014*/ 	.byte	0x00, 0xf0, 0x11, 0x00


	//----- nvinfo : EIATTR_KPARAM_INFO
	.align		4
.L_49:
        /*0018*/ 	.byte	0x04, 0x17
        /*001a*/ 	.short	(.L_51 - .L_50)
.L_50:
        /*001c*/ 	.word	0x00000000
        /*0020*/ 	.short	0x0002
        /*0022*/ 	.short	0x0010
        /*0024*/ 	.byte	0x00, 0xf0, 0x11, 0x00


	//----- nvinfo : EIATTR_KPARAM_INFO
	.align		4
.L_51:
        /*0028*/ 	.byte	0x04, 0x17
        /*002a*/ 	.short	(.L_53 - .L_52)
.L_52:
        /*002c*/ 	.word	0x00000000
        /*0030*/ 	.short	0x0001
        /*0032*/ 	.short	0x0008
        /*0034*/ 	.byte	0x00, 0xf5, 0x21, 0x00


	//----- nvinfo : EIATTR_KPARAM_INFO
	.align		4
.L_53:
        /*0038*/ 	.byte	0x04, 0x17
        /*003a*/ 	.short	(.L_55 - .L_54)
.L_54:
        /*003c*/ 	.word	0x00000000
        /*0040*/ 	.short	0x0000
        /*0042*/ 	.short	0x0000
        /*0044*/ 	.byte	0x00, 0xf5, 0x21, 0x00


	//----- nvinfo : EIATTR_SPARSE_MMA_MASK
	.align		4
.L_55:
        /*0048*/ 	.byte	0x03, 0x50
        /*004a*/ 	.short	0x0000


	//----- nvinfo : EIATTR_MAXREG_COUNT
	.align		4
        /*004c*/ 	.byte	0x03, 0x1b
        /*004e*/ 	.short	0x00ff


	//----- nvinfo : EIATTR_MERCURY_ISA_VERSION
	.align		4
        /*0050*/ 	.byte	0x03, 0x5f
        /*0052*/ 	.short	0x0101


	//----- nvinfo : EIATTR_VRC_CTA_INIT_COUNT
	.align		4
        /*0054*/ 	.byte	0x02, 0x4a
	.zero		1
	.zero		1


	//----- nvinfo : EIATTR_EXIT_INSTR_OFFSETS
	.align		4
        /*0058*/ 	.byte	0x04, 0x1c
        /*005a*/ 	.short	(.L_57 - .L_56)


	//   ....[0]....
.L_56:
        /*005c*/ 	.word	0x00000070


	//   ....[1]....
        /*0060*/ 	.word	0x00000130


	//----- nvinfo : EIATTR_CBANK_PARAM_SIZE
	.align		4
.L_57:
        /*0064*/ 	.byte	0x03, 0x19
        /*0066*/ 	.short	0x0018


	//----- nvinfo : EIATTR_PARAM_CBANK
	.align		4
        /*0068*/ 	.byte	0x04, 0x0a
        /*006a*/ 	.short	(.L_59 - .L_58)
	.align		4
.L_58:
        /*006c*/ 	.word	index@(.nv.constant0._Z7markBitPiS_ii)
        /*0070*/ 	.short	0x0380
        /*0072*/ 	.short	0x0018


	//----- nvinfo : EIATTR_SW_WAR
	.align		4
.L_59:
        /*0074*/ 	.byte	0x04, 0x36
        /*0076*/ 	.short	(.L_61 - .L_60)
.L_60:
        /*0078*/ 	.word	0x00000008
.L_61:


//--------------------- .nv.info._Z3addPiiS_      --------------------------
	.section	.nv.info._Z3addPiiS_,"",@"SHT_CUDA_INFO"
	.sectionflags	@""
	.align	4


	//----- nvinfo : EIATTR_CUDA_API_VERSION
	.align		4
        /*0000*/ 	.byte	0x04, 0x37
        /*0002*/ 	.short	(.L_63 - .L_62)
.L_62:
        /*0004*/ 	.word	0x00000082


	//----- nvinfo : EIATTR_KPARAM_INFO
	.align		4
.L_63:
        /*0008*/ 	.byte	0x04, 0x17
        /*000a*/ 	.short	(.L_65 - .L_64)
.L_64:
        /*000c*/ 	.word	0x00000000
        /*0010*/ 	.short	0x0002
        /*0012*/ 	.short	0x0010
        /*0014*/ 	.byte	0x00, 0xf5, 0x21, 0x00


	//----- nvinfo : EIATTR_KPARAM_INFO
	.align		4
.L_65:
        /*0018*/ 	.byte	0x04, 0x17
        /*001a*/ 	.short	(.L_67 - .L_66)
.L_66:
        /*001c*/ 	.word	0x00000000
        /*0020*/ 	.short	0x0001
        /*0022*/ 	.short	0x0008
        /*0024*/ 	.byte	0x00, 0xf0, 0x11, 0x00


	//----- nvinfo : EIATTR_KPARAM_INFO
	.align		4
.L_67:
        /*0028*/ 	.byte	0x04, 0x17
        /*002a*/ 	.short	(.L_69 - .L_68)
.L_68:
        /*002c*/ 	.word	0x00000000
        /*0030*/ 	.short	0x0000
        /*0032*/ 	.short	0x0000
        /*0034*/ 	.byte	0x00, 0xf5, 0x21, 0x00


	//----- nvinfo : EIATTR_SPARSE_MMA_MASK
	.align		4
.L_69:
        /*0038*/ 	.byte	0x03, 0x50
        /*003a*/ 	.short	0x0000


	//----- nvinfo : EIATTR_MAXREG_COUNT
	.align		4
        /*003c*/ 	.byte	0x03, 0x1b
        /*003e*/ 	.short	0x00ff


	//----- nvinfo : EIATTR_MERCURY_ISA_VERSION
	.align		4
        /*0040*/ 	.byte	0x03, 0x5f
        /*0042*/ 	.short	0x0101


	//----- nvinfo : EIATTR_VRC_CTA_INIT_COUNT
	.align		4
        /*0044*/ 	.byte	0x02, 0x4a
	.zero		1
	.zero		1


	//----- nvinfo : EIATTR_EXIT_INSTR_OFFSETS
	.align		4
        /*0048*/ 	.byte	0x04, 0x1c
        /*004a*/ 	.short	(.L_71 - .L_70)


	//   ....[0]....
.L_70:
        /*004c*/ 	.word	0x000000e0


	//----- nvinfo : EIATTR_CBANK_PARAM_SIZE
	.align		4
.L_71:
        /*0050*/ 	.byte	0x03, 0x19
        /*0052*/ 	.short	0x0018


	//----- nvinfo : EIATTR_PARAM_CBANK
	.align		4
        /*0054*/ 	.byte	0x04, 0x0a
        /*0056*/ 	.short	(.L_73 - .L_72)
	.align		4
.L_72:
        /*0058*/ 	.word	index@(.nv.constant0._Z3addPiiS_)
        /*005c*/ 	.short	0x0380
        /*005e*/ 	.short	0x0018


	//----- nvinfo : EIATTR_SW_WAR
	.align		4
.L_73:
        /*0060*/ 	.byte	0x04, 0x36
        /*0062*/ 	.short	(.L_75 - .L_74)
.L_74:
        /*0064*/ 	.word	0x00000008
.L_75:


//--------------------- .nv.info._Z10block_scanPiS_S_i --------------------------
	.section	.nv.info._Z10block_scanPiS_S_i,"",@"SHT_CUDA_INFO"
	.sectionflags	@""
	.align	4


	//----- nvinfo : EIATTR_CUDA_API_VERSION
	.align		4
        /*0000*/ 	.byte	0x04, 0x37
        /*0002*/ 	.short	(.L_77 - .L_76)
.L_76:
        /*0004*/ 	.word	0x00000082


	//----- nvinfo : EIATTR_KPARAM_INFO
	.align		4
.L_77:
        /*0008*/ 	.byte	0x04, 0x17
        /*000a*/ 	.short	(.L_79 - .L_78)
.L_78:
        /*000c*/ 	.word	0x00000000
        /*0010*/ 	.short	0x0003
        /*0012*/ 	.short	0x0018
        /*0014*/ 	.byte	0x00, 0xf0, 0x11, 0x00


	//----- nvinfo : EIATTR_KPARAM_INFO
	.align		4
.L_79:
        /*0018*/ 	.byte	0x04, 0x17
        /*001a*/ 	.short	(.L_81 - .L_80)
.L_80:
        /*001c*/ 	.word	0x00000000
        /*0020*/ 	.short	0x0002
        /*0022*/ 	.short	0x0010
        /*0024*/ 	.byte	0x00, 0xf5, 0x21, 0x00


	//----- nvinfo : EIATTR_KPARAM_INFO
	.align		4
.L_81:
        /*0028*/ 	.byte	0x04, 0x17
        /*002a*/ 	.short	(.L_83 - .L_82)
.L_82:
        /*002c*/ 	.word	0x00000000
        /*0030*/ 	.short	0x0001
        /*0032*/ 	.short	0x0008
        /*0034*/ 	.byte	0x00, 0xf5, 0x21, 0x00


	//----- nvinfo : EIATTR_KPARAM_INFO
	.align		4
.L_83:
        /*0038*/ 	.byte	0x04, 0x17
        /*003a*/ 	.short	(.L_85 - .L_84)
.L_84:
        /*003c*/ 	.word	0x00000000
        /*0040*/ 	.short	0x0000
        /*0042*/ 	.short	0x0000
        /*0044*/ 	.byte	0x00, 0xf5, 0x21, 0x00


	//----- nvinfo : EIATTR_SPARSE_MMA_MASK
	.align		4
.L_85:
        /*0048*/ 	.byte	0x03, 0x50
        /*004a*/ 	.short	0x0000


	//----- nvinfo : EIATTR_MAXREG_COUNT
	.align		4
        /*004c*/ 	.byte	0x03, 0x1b
        /*004e*/ 	.short	0x00ff


	//----- nvinfo : EIATTR_NUM_BARRIERS
	.align		4
        /*0050*/ 	.byte	0x02, 0x4c
        /*0052*/ 	.byte	0x01
	.zero		1


	//----- nvinfo : EIATTR_MERCURY_ISA_VERSION
	.align		4
        /*0054*/ 	.byte	0x03, 0x5f
        /*0056*/ 	.short	0x0101


	//----- nvinfo : EIATTR_VRC_CTA_INIT_COUNT
	.align		4
        /*0058*/ 	.byte	0x02, 0x4a
	.zero		1
	.zero		1


	//----- nvinfo : EIATTR_EXIT_INSTR_OFFSETS
	.align		4
        /*005c*/ 	.byte	0x04, 0x1c
        /*005e*/ 	.short	(.L_87 - .L_86)


	//   ....[0]....
.L_86:
        /*0060*/ 	.word	0x00000450


	//----- nvinfo : EIATTR_CBANK_PARAM_SIZE
	.align		4
.L_87:
        /*0064*/ 	.byte	0x03, 0x19
        /*0066*/ 	.short	0x001c


	//----- nvinfo : EIATTR_PARAM_CBANK
	.align		4
        /*0068*/ 	.byte	0x04, 0x0a
        /*006a*/ 	.short	(.L_89 - .L_88)
	.align		4
.L_88:
        /*006c*/ 	.word	index@(.nv.constant0._Z10block_scanPiS_S_i)
        /*0070*/ 	.short	0x0380
        /*0072*/ 	.short	0x001c


	//----- nvinfo : EIATTR_SW_WAR
	.align		4
.L_89:
        /*0074*/ 	.byte	0x04, 0x36
        /*0076*/ 	.short	(.L_91 - .L_90)
.L_90:
        /*0078*/ 	.word	0x00000008
.L_91:


//--------------------- .nv.callgraph             --------------------------
	.section	.nv.callgraph,"",@"SHT_CUDA_CALLGRAPH"
	.align	4
	.sectionentsize	8
	.align		4
        /*0000*/ 	.word	0x00000000
	.align		4
        /*0004*/ 	.word	0xffffffff
	.align		4
        /*0008*/ 	.word	0x00000000
	.align		4
        /*000c*/ 	.word	0xfffffffe
	.align		4
        /*0010*/ 	.word	0x00000000
	.align		4
        /*0014*/ 	.word	0xfffffffd
	.align		4
        /*0018*/ 	.word	0x00000000
	.align		4
        /*001c*/ 	.word	0xfffffffc


//--------------------- .text._Z7compactPiS_S_S_S_i --------------------------
	.section	.text._Z7compactPiS_S_S_S_i,"ax",@progbits
	.align	128
        .global         _Z7compactPiS_S_S_S_i
        .type           _Z7compactPiS_S_S_S_i,@function
        .size           _Z7compactPiS_S_S_S_i,(.L_x_9 - _Z7compactPiS_S_S_S_i)
        .other          _Z7compactPiS_S_S_S_i,@"STO_CUDA_ENTRY STV_DEFAULT"
_Z7compactPiS_S_S_S_i:
.text._Z7compactPiS_S_S_S_i:
[----:B------:R-:W-:Y:S01]  /*0000*/  LDC R1, c[0x0][0x37c] ;  /* 0x0000df00ff017b82 */ /* 0x000fe20000000800 */
[----:B------:R-:W0:Y:S07]  /*0010*/  S2R R11, SR_CTAID.X ;  /* 0x00000000000b7919 */ /* 0x000e2e0000002500 */
[----:B------:R-:W1:Y:S01]  /*0020*/  LDC R4, c[0x0][0x3a8] ;  /* 0x0000ea00ff047b82 */ /* 0x000e620000000800 */
[----:B------:R-:W0:Y:S01]  /*0030*/  LDCU UR4, c[0x0][0x360] ;  /* 0x00006c00ff0477ac */ /* 0x000e220008000800 */
[----:B------:R-:W0:Y:S02]  /*0040*/  S2R R0, SR_TID.X ;  /* 0x0000000000007919 */ /* 0x000e240000002100 */
[----:B0-----:R-:W-:-:S05]  /*0050*/  IMAD R11, R11, UR4, R0 ;  /* 0x000000040b0b7c24 */ /* 0x001fca000f8e0200 */
[----:B-1----:R-:W-:-:S13]  /*0060*/  ISETP.GE.AND P0, PT, R11, R4, PT ;  /* 0x000000040b00720c */ /* 0x002fda0003f06270 */
[----:B------:R-:W-:Y:S05]  /*0070*/  @P0 EXIT ;  /* 0x000000000000094d */ /* 0x000fea0003800000 */
[----:B------:R-:W0:Y:S01]  /*0080*/  LDC.64 R2, c[0x0][0x390] ;  /* 0x0000e400ff027b82 */ /* 0x000e220000000a00 */
[----:B------:R-:W1:Y:S07]  /*0090*/  LDCU.64 UR4, c[0x0][0x358] ;  /* 0x00006b00ff0477ac */ /* 0x000e6e0008000a00 */
[----:B------:R-:W2:Y:S08]  /*00a0*/  LDC.64 R6, c[0x0][0x398] ;  /* 0x0000e600ff067b82 */ /* 0x000eb00000000a00 */
[----:B------:R-:W3:Y:S01]  /*00b0*/  LDC.64 R8, c[0x0][0x3a0] ;  /* 0x0000e800ff087b82 */ /* 0x000ee20000000a00 */
[----:B0-----:R-:W-:-:S04]  /*00c0*/  IMAD.WIDE R4, R4, 0x4, R2 ;  /* 0x0000000404047825 */ /* 0x001fc800078e0202 */
[C---:B------:R-:W-:Y:S02]  /*00d0*/  IMAD.WIDE R2, R11.reuse, 0x4, R2 ;  /* 0x000000040b027825 */ /* 0x040fe400078e0202 */
[----:B-1----:R-:W4:Y:S04]  /*00e0*/  LDG.E R4, desc[UR4][R4.64] ;  /* 0x0000000404047981 */ /* 0x002f28000c1e1900 */
[----:B------:R-:W4:Y:S01]  /*00f0*/  LDG.E R0, desc[UR4][R2.64] ;  /* 0x0000000402007981 */ /* 0x000f22000c1e1900 */
[----:B--2---:R-:W-:-:S04]  /*0100*/  IMAD.WIDE R6, R11, 0x4, R6 ;  /* 0x000000040b067825 */ /* 0x004fc800078e0206 */
[----:B---3--:R-:W-:Y:S01]  /*0110*/  IMAD.WIDE R8, R11, 0x4, R8 ;  /* 0x000000040b087825 */ /* 0x008fe200078e0208 */
[----:B----4-:R-:W-:-:S05]  /*0120*/  IADD3 R13, PT, PT, R4, R11, -R0 ;  /* 0x0000000b040d7210 */ /* 0x010fca0007ffe800 */
[----:B------:R0:W-:Y:S04]  /*0130*/  STG.E desc[UR4][R6.64], R13 ;  /* 0x0000000d06007986 */ /* 0x0001e8000c101904 */
[----:B------:R-:W2:Y:S02]  /*0140*/  LDG.E R8, desc[UR4][R8.64] ;  /* 0x0000000408087981 */ /* 0x000ea4000c1e1900 */
[----:B--2---:R-:W-:-:S13]  /*0150*/  ISETP.NE.AND P0, PT, R8, RZ, PT ;  /* 0x000000ff0800720c */ /* 0x004fda0003f05270 */
[----:B0-----:R-:W-:Y:S05]  /*0160*/  @P0 BRA `(.L_x_0) ;  /* 0x00000000001c0947 */ /* 0x001fea0003800000 */
[----:B------:R-:W0:Y:S08]  /*0170*/  LDC.64 R2, c[0x0][0x380] ;  /* 0x0000e000ff027b82 */ /* 0x000e300000000a00 */
[----:B------:R-:W1:Y:S01]  /*0180*/  LDC.64 R4, c[0x0][0x388] ;  /* 0x0000e200ff047b82 */ /* 0x000e620000000a00 */
[----:B0-----:R-:W-:-:S06]  /*0190*/  IMAD.WIDE R2, R11, 0x4, R2 ;  /* 0x000000040b027825 */ /* 0x001fcc00078e0202 */
[----:B------:R-:W2:Y:S01]  /*01a0*/  LDG.E R3, desc[UR4][R2.64] ;  /* 0x0000000402037981 */ /* 0x000ea2000c1e1900 */
[----:B-1----:R-:W-:-:S05]  /*01b0*/  IMAD.WIDE R4, R13, 0x4, R4 ;  /* 0x000000040d047825 */ /* 0x002fca00078e0204 */
[----:B--2---:R-:W-:Y:S01]  /*01c0*/  STG.E desc[UR4][R4.64], R3 ;  /* 0x0000000304007986 */ /* 0x004fe2000c101904 */
[----:B------:R-:W-:Y:S05]  /*01d0*/  EXIT ;  /* 0x000000000000794d */ /* 0x000fea0003800000 */
.L_x_0:
[----:B------:R-:W0:Y:S01]  /*01e0*/  LDC.64 R4, c[0x0][0x380] ;  /* 0x0000e000ff047b82 */ /* 0x000e220000000a00 */
[----:B------:R-:W2:Y:S01]  /*01f0*/  LDG.E R3, desc[UR4][R2.64] ;  /* 0x0000000402037981 */ /* 0x000ea2000c1e1900 */
[----:B0-----:R-:W-:-:S06]  /*0200*/  IMAD.WIDE R6, R11, 0x4, R4 ;  /* 0x000000040b067825 */ /* 0x001fcc00078e0204 */
[----:B------:R-:W2:Y:S01]  /*0210*/  LDC.64 R4, c[0x0][0x388] ;  /* 0x0000e200ff047b82 */ /* 0x000ea20000000a00 */
[----:B------:R-:W3:Y:S01]  /*0220*/  LDG.E R7, desc[UR4][R6.64] ;  /* 0x0000000406077981 */ /* 0x000ee2000c1e1900 */
[----:B--2---:R-:W-:-:S05]  /*0230*/  IMAD.WIDE R4, R3, 0x4, R4 ;  /* 0x0000000403047825 */ /* 0x004fca00078e0204 */
[----:B---3--:R-:W-:Y:S01]  /*0240*/  STG.E desc[UR4][R4.64], R7 ;  /* 0x0000000704007986 */ /* 0x008fe2000c101904 */
[----:B------:R-:W-:Y:S05]  /*0250*/  EXIT ;  /* 0x000000000000794d */ /* 0x000fea0003800000 */
.L_x_1:
[----:B------:R-:W-:-:S00]  /*0260*/  BRA `(.L_x_1) ;  /* 0xfffffffc00fc7947 */ /* 0x000fc0000383ffff */
[----:B------:R-:W-:-:S00]  /*0270*/  NOP ;  /* 0x0000000000007918 */ /* 0x000fc00000000000 */
        /* <DEDUP_REMOVED lines=8> */
.L_x_9:


//--------------------- .text._Z7markBitPiS_ii    --------------------------
	.section	.text._Z7markBitPiS_ii,"ax",@progbits
	.align	128
        .global         _Z7markBitPiS_ii
        .type           _Z7markBitPiS_ii,@function
        .size           _Z7markBitPiS_ii,(.L_x_10 - _Z7markBitPiS_ii)
        .other          _Z7markBitPiS_ii,@"STO_CUDA_ENTRY STV_DEFAULT"
_Z7markBitPiS_ii:
.text._Z7markBitPiS_ii:
[----:B------:R-:W-:Y:S01]  /*0000*/  LDC R1, c[0x0][0x37c] ;  /* 0x0000df00ff017b82 */ /* 0x000fe20000000800 */
[----:B------:R-:W0:Y:S01]  /*0010*/  S2R R7, SR_CTAID.X ;  /* 0x0000000000077919 */ /* 0x000e220000002500 */
[----:B------:R-:W0:Y:S01]  /*0020*/  LDCU UR4, c[0x0][0x360] ;  /* 0x00006c00ff0477ac */ /* 0x000e220008000800 */
[----:B------:R-:W0:Y:S01]  /*0030*/  S2R R0, SR_TID.X ;  /* 0x0000000000007919 */ /* 0x000e220000002100 */
[----:B------:R-:W1:Y:S01]  /*0040*/  LDCU UR5, c[0x0][0x394] ;  /* 0x00007280ff0577ac */ /* 0x000e620008000800 */
[----:B0-----:R-:W-:-:S05]  /*0050*/  IMAD R7, R7, UR4, R0 ;  /* 0x0000000407077c24 */ /* 0x001fca000f8e0200 */
[----:B-1----:R-:W-:-:S13]  /*0060*/  ISETP.GE.AND P0, PT, R7, UR5, PT ;  /* 0x0000000507007c0c */ /* 0x002fda000bf06270 */
[----:B------:R-:W-:Y:S05]  /*0070*/  @P0 EXIT ;  /* 0x000000000000094d */ /* 0x000fea0003800000 */
[----:B------:R-:W0:Y:S01]  /*0080*/  LDC.64 R2, c[0x0][0x380] ;  /* 0x0000e000ff027b82 */ /* 0x000e220000000a00 */
[----:B------:R-:W1:Y:S01]  /*0090*/  LDCU.64 UR4, c[0x0][0x358] ;  /* 0x00006b00ff0477ac */ /* 0x000e620008000a00 */
[----:B------:R-:W2:Y:S06]  /*00a0*/  LDCU UR6, c[0x0][0x390] ;  /* 0x00007200ff0677ac */ /* 0x000eac0008000800 */
[----:B------:R-:W3:Y:S01]  /*00b0*/  LDC.64 R4, c[0x0][0x388] ;  /* 0x0000e200ff047b82 */ /* 0x000ee20000000a00 */
[----:B0-----:R-:W-:-:S06]  /*00c0*/  IMAD.WIDE R2, R7, 0x4, R2 ;  /* 0x0000000407027825 */ /* 0x001fcc00078e0202 */
[----:B-1----:R-:W4:Y:S01]  /*00d0*/  LDG.E R2, desc[UR4][R2.64] ;  /* 0x0000000402027981 */ /* 0x002f22000c1e1900 */
[----:B---3--:R-:W-:Y:S01]  /*00e0*/  IMAD.WIDE R4, R7, 0x4, R4 ;  /* 0x0000000407047825 */ /* 0x008fe200078e0204 */
[----:B----4-:R-:W-:-:S04]  /*00f0*/  LOP3.LUT R0, RZ, R2, RZ, 0x33, !PT ;  /* 0x00000002ff007212 */ /* 0x010fc800078e33ff */
[----:B--2---:R-:W-:-:S04]  /*0100*/  SHF.R.U32.HI R0, RZ, UR6, R0 ;  /* 0x00000006ff007c19 */ /* 0x004fc80008011600 */
[----:B------:R-:W-:-:S05]  /*0110*/  LOP3.LUT R7, R0, 0x1, RZ, 0xc0, !PT ;  /* 0x0000000100077812 */ /* 0x000fca00078ec0ff */
[----:B------:R-:W-:Y:S01]  /*0120*/  STG.E desc[UR4][R4.64], R7 ;  /* 0x0000000704007986 */ /* 0x000fe2000c101904 */
[----:B------:R-:W-:Y:S05]  /*0130*/  EXIT ;  /* 0x000000000000794d */ /* 0x000fea0003800000 */
.L_x_2:
        /* <DEDUP_REMOVED lines=12> */
.L_x_10:


//--------------------- .text._Z3addPiiS_         --------------------------
	.section	.text._Z3addPiiS_,"ax",@progbits
	.align	128
        .global         _Z3addPiiS_
        .type           _Z3addPiiS_,@function
        .size           _Z3addPiiS_,(.L_x_11 - _Z3addPiiS_)
        .other          _Z3addPiiS_,@"STO_CUDA_ENTRY STV_DEFAULT"
_Z3addPiiS_:
.text._Z3addPiiS_:
[----:B------:R-:W-:Y:S01]  /*0000*/  LDC R1, c[0x0][0x37c] ;  /* 0x0000df00ff017b82 */ /* 0x000fe20000000800 */
[----:B------:R-:W0:Y:S07]  /*0010*/  S2R R9, SR_CTAID.X ;  /* 0x0000000000097919 */ /* 0x000e2e0000002500 */
[----:B------:R-:W0:Y:S01]  /*0020*/  LDC.64 R2, c[0x0][0x390] ;  /* 0x0000e400ff027b82 */ /* 0x000e220000000a00 */
[----:B------:R-:W1:Y:S01]  /*0030*/  LDCU UR6, c[0x0][0x388] ;  /* 0x00007100ff0677ac */ /* 0x000e620008000800 */
[----:B------:R-:W1:Y:S01]  /*0040*/  S2R R0, SR_TID.X ;  /* 0x0000000000007919 */ /* 0x000e620000002100 */
[----:B------:R-:W2:Y:S05]  /*0050*/  LDCU.64 UR4, c[0x0][0x358] ;  /* 0x00006b00ff0477ac */ /* 0x000eaa0008000a00 */
[----:B------:R-:W3:Y:S01]  /*0060*/  LDC.64 R4, c[0x0][0x380] ;  /* 0x0000e000ff047b82 */ /* 0x000ee20000000a00 */
[----:B0-----:R-:W-:-:S04]  /*0070*/  IMAD.WIDE.U32 R2, R9, 0x4, R2 ;  /* 0x0000000409027825 */ /* 0x001fc800078e0002 */
[----:B-1----:R-:W-:Y:S02]  /*0080*/  IMAD R7, R9, UR6, R0 ;  /* 0x0000000609077c24 */ /* 0x002fe4000f8e0200 */
[----:B--2---:R-:W2:Y:S02]  /*0090*/  LDG.E R2, desc[UR4][R2.64] ;  /* 0x0000000402027981 */ /* 0x004ea4000c1e1900 */
[----:B---3--:R-:W-:-:S05]  /*00a0*/  IMAD.WIDE R4, R7, 0x4, R4 ;  /* 0x0000000407047825 */ /* 0x008fca00078e0204 */
[----:B------:R-:W2:Y:S02]  /*00b0*/  LDG.E R7, desc[UR4][R4.64] ;  /* 0x0000000404077981 */ /* 0x000ea4000c1e1900 */
[----:B--2---:R-:W-:-:S05]  /*00c0*/  IADD3 R7, PT, PT, R2, R7, RZ ;  /* 0x0000000702077210 */ /* 0x004fca0007ffe0ff */
[----:B------:R-:W-:Y:S01]  /*00d0*/  STG.E desc[UR4][R4.64], R7 ;  /* 0x0000000704007986 */ /* 0x000fe2000c101904 */
[----:B------:R-:W-:Y:S05]  /*00e0*/  EXIT ;  /* 0x000000000000794d */ /* 0x000fea0003800000 */
.L_x_3:
        /* <DEDUP_REMOVED lines=9> */
.L_x_11:


//--------------------- .text._Z10block_scanPiS_S_i --------------------------
	.section	.text._Z10block_scanPiS_S_i,"ax",@progbits
	.align	128
        .global         _Z10block_scanPiS_S_i
        .type           _Z10block_scanPiS_S_i,@function
        .size           _Z10block_scanPiS_S_i,(.L_x_12 - _Z10block_scanPiS_S_i)
        .other          _Z10block_scanPiS_S_i,@"STO_CUDA_ENTRY STV_DEFAULT"
_Z10block_scanPiS_S_i:
.text._Z10block_scanPiS_S_i:
[----:B------:R-:W-:Y:S01]  /*0000*/  LDC R1, c[0x0][0x37c] ;  /* 0x0000df00ff017b82 */ /* 0x000fe20000000800 */
[----:B------:R-:W0:Y:S07]  /*0010*/  S2R R8, SR_TID.X ;  /* 0x0000000000087919 */ /* 0x000e2e0000002100 */
[----:B------:R-:W1:Y:S01]  /*0020*/  LDC.64 R2, c[0x0][0x388] ;  /* 0x0000e200ff027b82 */ /* 0x000e620000000a00 */
[----:B------:R-:W2:Y:S01]  /*0030*/  LDCU UR6, c[0x0][0x398] ;  /* 0x00007300ff0677ac */ /* 0x000ea20008000800 */
[----:B------:R-:W2:Y:S01]  /*0040*/  S2R R11, SR_CTAID.X ;  /* 0x00000000000b7919 */ /* 0x000ea20000002500 */
[----:B------:R-:W3:Y:S05]  /*0050*/  LDCU.64 UR8, c[0x0][0x358] ;  /* 0x00006b00ff0877ac */ /* 0x000eea0008000a00 */
[----:B------:R-:W4:Y:S08]  /*0060*/  S2UR UR5, SR_CgaCtaId ;  /* 0x00000000000579c3 */ /* 0x000f300000008800 */
[----:B------:R-:W4:Y:S01]  /*0070*/  LDC R10, c[0x0][0x398] ;  /* 0x0000e600ff0a7b82 */ /* 0x000f220000000800 */
[----:B0-----:R-:W-:-:S04]  /*0080*/  IMAD.SHL.U32 R4, R8, 0x2, RZ ;  /* 0x0000000208047824 */ /* 0x001fc800078e00ff */
[----:B--2---:R-:W-:-:S04]  /*0090*/  IMAD R0, R11, UR6, R4 ;  /* 0x000000060b007c24 */ /* 0x004fc8000f8e0204 */
[----:B-1----:R-:W-:-:S05]  /*00a0*/  IMAD.WIDE R2, R0, 0x4, R2 ;  /* 0x0000000400027825 */ /* 0x002fca00078e0202 */
[----:B---3--:R-:W2:Y:S04]  /*00b0*/  LDG.E R6, desc[UR8][R2.64] ;  /* 0x0000000802067981 */ /* 0x008ea8000c1e1900 */
[----:B------:R-:W2:Y:S01]  /*00c0*/  LDG.E R7, desc[UR8][R2.64+0x4] ;  /* 0x0000040802077981 */ /* 0x000ea2000c1e1900 */
[----:B------:R-:W-:Y:S01]  /*00d0*/  UMOV UR4, 0x400 ;  /* 0x0000040000047882 */ /* 0x000fe20000000000 */
[----:B------:R-:W-:Y:S01]  /*00e0*/  ISETP.NE.AND P0, PT, R8, RZ, PT ;  /* 0x000000ff0800720c */ /* 0x000fe20003f05270 */
[----:B----4-:R-:W-:Y:S01]  /*00f0*/  ULEA UR4, UR5, UR4, 0x18 ;  /* 0x0000000405047291 */ /* 0x010fe2000f8ec0ff */
[----:B------:R-:W-:Y:S01]  /*0100*/  IMAD.MOV.U32 R9, RZ, RZ, 0x1 ;  /* 0x00000001ff097424 */ /* 0x000fe200078e00ff */
[----:B------:R-:W-:Y:S01]  /*0110*/  USHF.R.S32.HI UR5, URZ, 0x1, UR6 ;  /* 0x00000001ff057899 */ /* 0x000fe20008011406 */
[----:B------:R-:W-:-:S03]  /*0120*/  IADD3 R4, PT, PT, R4, 0x1, RZ ;  /* 0x0000000104047810 */ /* 0x000fc60007ffe0ff */
[----:B------:R-:W-:Y:S01]  /*0130*/  LEA R5, R8, UR4, 0x3 ;  /* 0x0000000408057c11 */ /* 0x000fe2000f8e18ff */
[----:B------:R-:W-:-:S04]  /*0140*/  UISETP.GE.AND UP0, UPT, UR5, 0x1, UPT ;  /* 0x000000010500788c */ /* 0x000fc8000bf06270 */
[----:B--2---:R0:W-:Y:S05]  /*0150*/  STS.64 [R5], R6 ;  /* 0x0000000605007388 */ /* 0x0041ea0000000a00 */
[----:B------:R-:W-:Y:S05]  /*0160*/  BRA.U !UP0, `(.L_x_4) ;  /* 0x00000001083c7547 */ /* 0x000fea000b800000 */
[----:B------:R-:W-:-:S07]  /*0170*/  IMAD.MOV.U32 R9, RZ, RZ, 0x1 ;  /* 0x00000001ff097424 */ /* 0x000fce00078e00ff */
.L_x_5:
[----:B------:R-:W-:Y:S01]  /*0180*/  BAR.SYNC.DEFER_BLOCKING 0x0 ;  /* 0x0000000000007b1d */ /* 0x000fe20000010000 */
[----:B------:R-:W-:Y:S01]  /*0190*/  ISETP.GE.AND P1, PT, R8, UR5, PT ;  /* 0x0000000508007c0c */ /* 0x000fe2000bf26270 */
[----:B------:R-:W-:Y:S02]  /*01a0*/  UISETP.GT.U32.AND UP0, UPT, UR5, 0x1, UPT ;  /* 0x000000010500788c */ /* 0x000fe4000bf04070 */
[----:B------:R-:W-:-:S07]  /*01b0*/  USHF.R.U32.HI UR6, URZ, 0x1, UR5 ;  /* 0x00000001ff067899 */ /* 0x000fce0008011605 */
[----:B------:R-:W-:-:S03]  /*01c0*/  UMOV UR5, UR6 ;  /* 0x0000000600057c82 */ /* 0x000fc60008000000 */
[----:B------:R-:W-:-:S05]  /*01d0*/  @!P1 IMAD R2, R4, R9, RZ ;  /* 0x0000000904029224 */ /* 0x000fca00078e02ff */
[----:B------:R-:W-:-:S04]  /*01e0*/  @!P1 LEA R2, R2, UR4, 0x2 ;  /* 0x0000000402029c11 */ /* 0x000fc8000f8e10ff */
[C---:B-1----:R-:W-:Y:S02]  /*01f0*/  @!P1 LEA R3, R9.reuse, R2, 0x2 ;  /* 0x0000000209039211 */ /* 0x042fe400078e10ff */
[----:B------:R-:W-:Y:S01]  /*0200*/  @!P1 LDS R2, [R2+-0x4] ;  /* 0xfffffc0002029984 */ /* 0x000fe20000000800 */
[----:B------:R-:W-:-:S03]  /*0210*/  SHF.L.U32 R9, R9, 0x1, RZ ;  /* 0x0000000109097819 */ /* 0x000fc600000006ff */
[----:B0-----:R-:W0:Y:S02]  /*0220*/  @!P1 LDS R7, [R3+-0x4] ;  /* 0xfffffc0003079984 */ /* 0x001e240000000800 */
[----:B0-----:R-:W-:-:S05]  /*0230*/  @!P1 IMAD.IADD R6, R2, 0x1, R7 ;  /* 0x0000000102069824 */ /* 0x001fca00078e0207 */
[----:B------:R1:W-:Y:S01]  /*0240*/  @!P1 STS [R3+-0x4], R6 ;  /* 0xfffffc0603009388 */ /* 0x0003e20000000800 */
[----:B------:R-:W-:Y:S05]  /*0250*/  BRA.U UP0, `(.L_x_5) ;  /* 0xfffffffd00c87547 */ /* 0x000fea000b83ffff */
.L_x_4:
[----:B------:R-:W-:Y:S01]  /*0260*/  BAR.SYNC.DEFER_BLOCKING 0x0 ;  /* 0x0000000000007b1d */ /* 0x000fe20000010000 */
[C---:B01----:R-:W-:Y:S02]  /*0270*/  @!P0 LEA R6, R10.reuse, UR4, 0x2 ;  /* 0x000000040a068c11 */ /* 0x043fe4000f8e10ff */
[----:B------:R-:W-:-:S05]  /*0280*/  ISETP.GE.AND P1, PT, R10, 0x2, PT ;  /* 0x000000020a00780c */ /* 0x000fca0003f26270 */
[----:B------:R-:W0:Y:S01]  /*0290*/  @!P0 LDC.64 R2, c[0x0][0x390] ;  /* 0x0000e400ff028b82 */ /* 0x000e220000000a00 */
[----:B------:R-:W1:Y:S04]  /*02a0*/  @!P0 LDS R7, [R6+-0x4] ;  /* 0xfffffc0006078984 */ /* 0x000e680000000800 */
[----:B------:R2:W-:Y:S01]  /*02b0*/  @!P0 STS [R6+-0x4], RZ ;  /* 0xfffffcff06008388 */ /* 0x0005e20000000800 */
[----:B0-----:R-:W-:-:S05]  /*02c0*/  @!P0 IMAD.WIDE.U32 R2, R11, 0x4, R2 ;  /* 0x000000040b028825 */ /* 0x001fca00078e0002 */
[----:B-1----:R2:W-:Y:S01]  /*02d0*/  @!P0 STG.E desc[UR8][R2.64], R7 ;  /* 0x0000000702008986 */ /* 0x0025e2000c101908 */
[----:B------:R-:W-:Y:S05]  /*02e0*/  @!P1 BRA `(.L_x_6) ;  /* 0x0000000000409947 */ /* 0x000fea0003800000 */
[----:B------:R-:W0:Y:S01]  /*02f0*/  LDCU UR6, c[0x0][0x398] ;  /* 0x00007300ff0677ac */ /* 0x000e220008000800 */
[----:B------:R-:W-:-:S05]  /*0300*/  UMOV UR5, 0x1 ;  /* 0x0000000100057882 */ /* 0x000fca0000000000 */
.L_x_7:
[----:B------:R-:W-:Y:S01]  /*0310*/  BAR.SYNC.DEFER_BLOCKING 0x0 ;  /* 0x0000000000007b1d */ /* 0x000fe20000010000 */
[----:B------:R-:W-:Y:S01]  /*0320*/  ISETP.GE.U32.AND P0, PT, R8, UR5, PT ;  /* 0x0000000508007c0c */ /* 0x000fe2000bf06070 */
[----:B------:R-:W-:Y:S01]  /*0330*/  USHF.L.U32 UR5, UR5, 0x1, URZ ;  /* 0x0000000105057899 */ /* 0x000fe200080006ff */
[----:B------:R-:W-:-:S03]  /*0340*/  SHF.R.U32.HI R9, RZ, 0x1, R9 ;  /* 0x00000001ff097819 */ /* 0x000fc60000011609 */
[----:B0-----:R-:W-:-:S08]  /*0350*/  UISETP.GE.AND UP0, UPT, UR5, UR6, UPT ;  /* 0x000000060500728c */ /* 0x001fd0000bf06270 */
[----:B-12---:R-:W-:-:S05]  /*0360*/  @!P0 IMAD R2, R4, R9, RZ ;  /* 0x0000000904028224 */ /* 0x006fca00078e02ff */
[----:B------:R-:W-:-:S05]  /*0370*/  @!P0 LEA R2, R2, UR4, 0x2 ;  /* 0x0000000402028c11 */ /* 0x000fca000f8e10ff */
[----:B------:R-:W-:Y:S01]  /*0380*/  @!P0 IMAD R6, R9, 0x4, R2 ;  /* 0x0000000409068824 */ /* 0x000fe200078e0202 */
[----:B------:R-:W-:Y:S04]  /*0390*/  @!P0 LDS R3, [R2+-0x4] ;  /* 0xfffffc0002038984 */ /* 0x000fe80000000800 */
[----:B------:R-:W0:Y:S02]  /*03a0*/  @!P0 LDS R7, [R6+-0x4] ;  /* 0xfffffc0006078984 */ /* 0x000e240000000800 */
[----:B0-----:R-:W-:Y:S02]  /*03b0*/  @!P0 IADD3 R3, PT, PT, R3, R7, RZ ;  /* 0x0000000703038210 */ /* 0x001fe40007ffe0ff */
[----:B------:R1:W-:Y:S04]  /*03c0*/  @!P0 STS [R2+-0x4], R7 ;  /* 0xfffffc0702008388 */ /* 0x0003e80000000800 */
[----:B------:R1:W-:Y:S01]  /*03d0*/  @!P0 STS [R6+-0x4], R3 ;  /* 0xfffffc0306008388 */ /* 0x0003e20000000800 */
[----:B------:R-:W-:Y:S05]  /*03e0*/  BRA.U !UP0, `(.L_x_7) ;  /* 0xfffffffd08c87547 */ /* 0x000fea000b83ffff */
.L_x_6:
[----:B------:R-:W-:Y:S08]  /*03f0*/  BAR.SYNC.DEFER_BLOCKING 0x0 ;  /* 0x0000000000007b1d */ /* 0x000ff00000010000 */
[----:B-12---:R-:W0:Y:S01]  /*0400*/  LDC.64 R2, c[0x0][0x380] ;  /* 0x0000e000ff027b82 */ /* 0x006e220000000a00 */
[----:B------:R-:W1:Y:S01]  /*0410*/  LDS.64 R4, [R5] ;  /* 0x0000000005047984 */ /* 0x000e620000000a00 */
[----:B0-----:R-:W-:-:S05]  /*0420*/  IMAD.WIDE R2, R0, 0x4, R2 ;  /* 0x0000000400027825 */ /* 0x001fca00078e0202 */
[----:B-1----:R-:W-:Y:S04]  /*0430*/  STG.E desc[UR8][R2.64], R4 ;  /* 0x0000000402007986 */ /* 0x002fe8000c101908 */
[----:B------:R-:W-:Y:S01]  /*0440*/  STG.E desc[UR8][R2.64+0x4], R5 ;  /* 0x0000040502007986 */ /* 0x000fe2000c101908 */
[----:B------:R-:W-:Y:S05]  /*0450*/  EXIT ;  /* 0x000000000000794d */ /* 0x000fea0003800000 */
.L_x_8:
        /* <DEDUP_REMOVED lines=10> */
.L_x_12:


//--------------------- .nv.shared._Z7compactPiS_S_S_S_i --------------------------
	.section	.nv.shared._Z7compactPiS_S_S_S_i,"aw",@nobits
	.sectionflags	@""
	.align	16
	.zero		1024


//--------------------- .nv.shared.reserved.0     --------------------------
	.section	.nv.shared.reserved.0,"aw",@nobits
	.weak		__nv_reservedSMEM_offset_0_alias
	.size		__nv_reservedSMEM_offset_0_alias, 0, 64
	.other		__nv_reservedSMEM_offset_0_alias,@"STO_CUDA_RESERVED_SHARED STV_DEFAULT"
__nv_reservedSMEM_offset_0_alias:
	.zero		0
	.zero		64


//--------------------- .nv.shared._Z7markBitPiS_ii --------------------------
	.section	.nv.shared._Z7markBitPiS_ii,"aw",@nobits
	.sectionflags	@""
	.align	16
	.zero		1024


//--------------------- .nv.shared._Z3addPiiS_    --------------------------
	.section	.nv.shared._Z3addPiiS_,"aw",@nobits
	.sectionflags	@""
	.align	16
	.zero		1024


//--------------------- .nv.shared._Z10block_scanPiS_S_i --------------------------
	.section	.nv.shared._Z10block_scanPiS_S_i,"aw",@nobits
	.sectionflags	@""
	.align	16
	.zero		1024


//--------------------- .nv.constant0._Z7compactPiS_S_S_S_i --------------------------
	.section	.nv.constant0._Z7compactPiS_S_S_S_i,"a",@progbits
	.sectionflags	@""
	.align	4
.nv.constant0._Z7compactPiS_S_S_S_i:
	.zero		940


//--------------------- .nv.constant0._Z7markBitPiS_ii --------------------------
	.section	.nv.constant0._Z7markBitPiS_ii,"a",@progbits
	.sectionflags	@""
	.align	4
.nv.constant0._Z7markBitPiS_ii:
	.zero		920


//--------------------- .nv.constant0._Z3addPiiS_ --------------------------
	.section	.nv.constant0._Z3addPiiS_,"a",@progbits
	.sectionflags	@""
	.align	4
.nv.constant0._Z3addPiiS_:
	.zero		920


//--------------------- .nv.constant0._Z10block_scanPiS_S_i --------------------------
	.section	.nv.constant0._Z10block_scanPiS_S_i,"a",@progbits
	.sectionflags	@""
	.align	4
.nv.constant0._Z10block_scanPiS_S_i:
	.zero		924


//--------------------- SYMBOLS --------------------------

	.type		.nv.reservedSmem.offset0,@object
	.size		.nv.reservedSmem.offset0,0x4
	.type		.nv.reservedSmem.cap,@object
	.size		.nv.reservedSmem.cap,0x4
